//
// Generated by NVIDIA NVVM Compiler
//
// Compiler Build ID: CL-36424714
// Cuda compilation tools, release 13.0, V13.0.88
// Based on NVVM 20.0.0
//

.version 9.0
.target sm_100
.address_size 64

	// .globl	_Z9duplicatePcS_i

.visible .entry _Z9duplicatePcS_i(
	.param .u64 .ptr .align 1 _Z9duplicatePcS_i_param_0,
	.param .u64 .ptr .align 1 _Z9duplicatePcS_i_param_1,
	.param .u32 _Z9duplicatePcS_i_param_2
)
{
	.reg .pred 	%p<10>;
	.reg .b16 	%rs<30>;
	.reg .b32 	%r<36>;
	.reg .b64 	%rd<33>;

	ld.param.u64 	%rd15, [_Z9duplicatePcS_i_param_0];
	ld.param.u64 	%rd16, [_Z9duplicatePcS_i_param_1];
	ld.param.u32 	%r24, [_Z9duplicatePcS_i_param_2];
	cvta.to.global.u64 	%rd1, %rd16;
	cvta.to.global.u64 	%rd2, %rd15;
	mov.u32 	%r25, %tid.x;
	mul.lo.s32 	%r30, %r24, %r25;
	setp.lt.s32 	%p1, %r24, 1;
	@%p1 bra 	$L__BB0_13;
	and.b32  	%r2, %r24, 15;
	setp.lt.u32 	%p2, %r24, 16;
	mov.b32 	%r31, 0;
	@%p2 bra 	$L__BB0_4;
	and.b32  	%r31, %r24, 2147483632;
	neg.s32 	%r27, %r31;
	cvt.u64.u32 	%rd17, %r30;
	add.s64 	%rd18, %rd17, %rd1;
	add.s64 	%rd30, %rd18, 7;
	add.s64 	%rd29, %rd2, 7;
$L__BB0_3:
	.pragma "nounroll";
	ld.global.u8 	%rs1, [%rd29+-7];
	st.global.u8 	[%rd30+-7], %rs1;
	ld.global.u8 	%rs2, [%rd29+-6];
	st.global.u8 	[%rd30+-6], %rs2;
	ld.global.u8 	%rs3, [%rd29+-5];
	st.global.u8 	[%rd30+-5], %rs3;
	ld.global.u8 	%rs4, [%rd29+-4];
	st.global.u8 	[%rd30+-4], %rs4;
	ld.global.u8 	%rs5, [%rd29+-3];
	st.global.u8 	[%rd30+-3], %rs5;
	ld.global.u8 	%rs6, [%rd29+-2];
	st.global.u8 	[%rd30+-2], %rs6;
	ld.global.u8 	%rs7, [%rd29+-1];
	st.global.u8 	[%rd30+-1], %rs7;
	ld.global.u8 	%rs8, [%rd29];
	st.global.u8 	[%rd30], %rs8;
	ld.global.u8 	%rs9, [%rd29+1];
	st.global.u8 	[%rd30+1], %rs9;
	ld.global.u8 	%rs10, [%rd29+2];
	st.global.u8 	[%rd30+2], %rs10;
	ld.global.u8 	%rs11, [%rd29+3];
	st.global.u8 	[%rd30+3], %rs11;
	ld.global.u8 	%rs12, [%rd29+4];
	st.global.u8 	[%rd30+4], %rs12;
	ld.global.u8 	%rs13, [%rd29+5];
	st.global.u8 	[%rd30+5], %rs13;
	ld.global.u8 	%rs14, [%rd29+6];
	st.global.u8 	[%rd30+6], %rs14;
	ld.global.u8 	%rs15, [%rd29+7];
	st.global.u8 	[%rd30+7], %rs15;
	ld.global.u8 	%rs16, [%rd29+8];
	add.s32 	%r30, %r30, 16;
	st.global.u8 	[%rd30+8], %rs16;
	add.s32 	%r27, %r27, 16;
	add.s64 	%rd30, %rd30, 16;
	add.s64 	%rd29, %rd29, 16;
	setp.ne.s32 	%p3, %r27, 0;
	@%p3 bra 	$L__BB0_3;
$L__BB0_4:
	setp.eq.s32 	%p4, %r2, 0;
	@%p4 bra 	$L__BB0_13;
	and.b32  	%r11, %r24, 7;
	setp.lt.u32 	%p5, %r2, 8;
	@%p5 bra 	$L__BB0_7;
	cvt.u64.u32 	%rd19, %r31;
	add.s64 	%rd20, %rd2, %rd19;
	ld.global.u8 	%rs17, [%rd20];
	cvt.u64.u32 	%rd21, %r30;
	add.s64 	%rd22, %rd1, %rd21;
	st.global.u8 	[%rd22], %rs17;
	ld.global.u8 	%rs18, [%rd20+1];
	st.global.u8 	[%rd22+1], %rs18;
	ld.global.u8 	%rs19, [%rd20+2];
	st.global.u8 	[%rd22+2], %rs19;
	ld.global.u8 	%rs20, [%rd20+3];
	st.global.u8 	[%rd22+3], %rs20;
	ld.global.u8 	%rs21, [%rd20+4];
	st.global.u8 	[%rd22+4], %rs21;
	ld.global.u8 	%rs22, [%rd20+5];
	st.global.u8 	[%rd22+5], %rs22;
	ld.global.u8 	%rs23, [%rd20+6];
	st.global.u8 	[%rd22+6], %rs23;
	ld.global.u8 	%rs24, [%rd20+7];
	st.global.u8 	[%rd22+7], %rs24;
	add.s32 	%r30, %r30, 8;
	add.s32 	%r31, %r31, 8;
$L__BB0_7:
	setp.eq.s32 	%p6, %r11, 0;
	@%p6 bra 	$L__BB0_13;
	and.b32  	%r16, %r24, 3;
	setp.lt.u32 	%p7, %r11, 4;
	@%p7 bra 	$L__BB0_10;
	cvt.u64.u32 	%rd23, %r31;
	add.s64 	%rd24, %rd2, %rd23;
	ld.global.u8 	%rs25, [%rd24];
	cvt.u64.u32 	%rd25, %r30;
	add.s64 	%rd26, %rd1, %rd25;
	st.global.u8 	[%rd26], %rs25;
	ld.global.u8 	%rs26, [%rd24+1];
	st.global.u8 	[%rd26+1], %rs26;
	ld.global.u8 	%rs27, [%rd24+2];
	st.global.u8 	[%rd26+2], %rs27;
	ld.global.u8 	%rs28, [%rd24+3];
	st.global.u8 	[%rd26+3], %rs28;
	add.s32 	%r30, %r30, 4;
	add.s32 	%r31, %r31, 4;
$L__BB0_10:
	setp.eq.s32 	%p8, %r16, 0;
	@%p8 bra 	$L__BB0_13;
	cvt.u64.u32 	%rd27, %r31;
	add.s64 	%rd32, %rd2, %rd27;
	cvt.u64.u32 	%rd28, %r30;
	add.s64 	%rd31, %rd1, %rd28;
	neg.s32 	%r35, %r16;
$L__BB0_12:
	.pragma "nounroll";
	ld.global.u8 	%rs29, [%rd32];
	st.global.u8 	[%rd31], %rs29;
	add.s64 	%rd32, %rd32, 1;
	add.s64 	%rd31, %rd31, 1;
	add.s32 	%r35, %r35, 1;
	setp.ne.s32 	%p9, %r35, 0;
	@%p9 bra 	$L__BB0_12;
$L__BB0_13:
	ret;

}


// ===== COMPILED SASS (sm_100) =====

	.target	sm_100

	.elftype	@"ET_EXEC"


//--------------------- .note.nv.tkinfo           --------------------------
	.section	.note.nv.tkinfo,"",@"SHT_NOTE"
	.sectionflags	@"SHF_NOTE_NV_TKINFO"
	.tkinfo
        /*0018*/ 	.word	0x00000002
        /*0030*/ 	.string	""
        /*0030*/ 	.string	"ptxas"
        /*0030*/ 	.string	"Cuda compilation tools, release 13.0, V13.0.88"
        /*0030*/ 	.string	"Build cuda_13.0.r13.0/compiler.36424714_0"
        /*0030*/ 	.string	"-arch sm_100 -m 64 "



//--------------------- .note.nv.cuinfo           --------------------------
	.section	.note.nv.cuinfo,"",@"SHT_NOTE"
	.sectionflags	@"SHF_NOTE_NV_CUINFO"
        /*0018*/ 	.short	0x0002
        /*001a*/ 	.short	0x0064
        /*001c*/ 	.short	0x0082
	.zero		2


//--------------------- .nv.info                  --------------------------
	.section	.nv.info,"",@"SHT_CUDA_INFO"
	.align	4


	//----- nvinfo : EIATTR_REGCOUNT
	.align		4
        /*0000*/ 	.byte	0x04, 0x2f
        /*0002*/ 	.short	(.L_1 - .L_0)
	.align		4
.L_0:
        /*0004*/ 	.word	index@(_Z9duplicatePcS_i)
        /*0008*/ 	.word	0x00000018


	//----- nvinfo : EIATTR_FRAME_SIZE
	.align		4
.L_1:
        /*000c*/ 	.byte	0x04, 0x11
        /*000e*/ 	.short	(.L_3 - .L_2)
	.align		4
.L_2:
        /*0010*/ 	.word	index@(_Z9duplicatePcS_i)
        /*0014*/ 	.word	0x00000000


	//----- nvinfo : EIATTR_MIN_STACK_SIZE
	.align		4
.L_3:
        /*0018*/ 	.byte	0x04, 0x12
        /*001a*/ 	.short	(.L_5 - .L_4)
	.align		4
.L_4:
        /*001c*/ 	.word	index@(_Z9duplicatePcS_i)
        /*0020*/ 	.word	0x00000000
.L_5:


//--------------------- .nv.compat                --------------------------
	.section	.nv.compat,"",@"SHT_CUDA_COMPAT_INFO"
	.align	4
        /*0000*/ 	.byte	0x02, 0x09, 0x00, 0x00, 0x02, 0x02, 0x01, 0x00, 0x02, 0x05, 0x05, 0x00, 0x03, 0x07, 0x01, 0x01
        /*0010*/ 	.byte	0x02, 0x03, 0x00, 0x00, 0x02, 0x06, 0x01, 0x00, 0x04, 0x0b, 0x08, 0x00, 0x09, 0x00, 0x00, 0x00
        /*0020*/ 	.byte	0x00, 0x00, 0x00, 0x00


//--------------------- .nv.info._Z9duplicatePcS_i --------------------------
	.section	.nv.info._Z9duplicatePcS_i,"",@"SHT_CUDA_INFO"
	.sectionflags	@""
	.align	4


	//----- nvinfo : EIATTR_CUDA_API_VERSION
	.align		4
        /*0000*/ 	.byte	0x04, 0x37
        /*0002*/ 	.short	(.L_7 - .L_6)
.L_6:
        /*0004*/ 	.word	0x00000082


	//----- nvinfo : EIATTR_KPARAM_INFO
	.align		4
.L_7:
        /*0008*/ 	.byte	0x04, 0x17
        /*000a*/ 	.short	(.L_9 - .L_8)
.L_8:
        /*000c*/ 	.word	0x00000000
        /*0010*/ 	.short	0x0002
        /*0012*/ 	.short	0x0010
        /*0014*/ 	.byte	0x00, 0xf0, 0x11, 0x00


	//----- nvinfo : EIATTR_KPARAM_INFO
	.align		4
.L_9:
        /*0018*/ 	.byte	0x04, 0x17
        /*001a*/ 	.short	(.L_11 - .L_10)
.L_10:
        /*001c*/ 	.word	0x00000000
        /*0020*/ 	.short	0x0001
        /*0022*/ 	.short	0x0008
        /*0024*/ 	.byte	0x00, 0xf5, 0x21, 0x00


	//----- nvinfo : EIATTR_KPARAM_INFO
	.align		4
.L_11:
        /*0028*/ 	.byte	0x04, 0x17
        /*002a*/ 	.short	(.L_13 - .L_12)
.L_12:
        /*002c*/ 	.word	0x00000000
        /*0030*/ 	.short	0x0000
        /*0032*/ 	.short	0x0000
        /*0034*/ 	.byte	0x00, 0xf5, 0x21, 0x00


	//----- nvinfo : EIATTR_SPARSE_MMA_MASK
	.align		4
.L_13:
        /*0038*/ 	.byte	0x03, 0x50
        /*003a*/ 	.short	0x0000


	//----- nvinfo : EIATTR_MAXREG_COUNT
	.align		4
        /*003c*/ 	.byte	0x03, 0x1b
        /*003e*/ 	.short	0x00ff


	//----- nvinfo : EIATTR_MERCURY_ISA_VERSION
	.align		4
        /*0040*/ 	.byte	0x03, 0x5f
        /*0042*/ 	.short	0x0101


	//----- nvinfo : EIATTR_VRC_CTA_INIT_COUNT
	.align		4
        /*0044*/ 	.byte	0x02, 0x4a
	.zero		1
	.zero		1


	//----- nvinfo : EIATTR_EXIT_INSTR_OFFSETS
	.align		4
        /*0048*/ 	.byte	0x04, 0x1c
        /*004a*/ 	.short	(.L_15 - .L_14)


	//   ....[0]....
.L_14:
        /*004c*/ 	.word	0x00000030


	//   ....[1]....
        /*0050*/ 	.word	0x00000420


	//   ....[2]....
        /*0054*/ 	.word	0x000005e0


	//   ....[3]....
        /*0058*/ 	.word	0x00000700


	//   ....[4]....
        /*005c*/ 	.word	0x00000860


	//----- nvinfo : EIATTR_CBANK_PARAM_SIZE
	.align		4
.L_15:
        /*0060*/ 	.byte	0x03, 0x19
        /*0062*/ 	.short	0x0014


	//----- nvinfo : EIATTR_PARAM_CBANK
	.align		4
        /*0064*/ 	.byte	0x04, 0x0a
        /*0066*/ 	.short	(.L_17 - .L_16)
	.align		4
.L_16:
        /*0068*/ 	.word	index@(.nv.constant0._Z9duplicatePcS_i)
        /*006c*/ 	.short	0x0380
        /*006e*/ 	.short	0x0014


	//----- nvinfo : EIATTR_SW_WAR
	.align		4
.L_17:
        /*0070*/ 	.byte	0x04, 0x36
        /*0072*/ 	.short	(.L_19 - .L_18)
.L_18:
        /*0074*/ 	.word	0x00000008
.L_19:


//--------------------- .nv.callgraph             --------------------------
	.section	.nv.callgraph,"",@"SHT_CUDA_CALLGRAPH"
	.align	4
	.sectionentsize	8
	.align		4
        /*0000*/ 	.word	0x00000000
	.align		4
        /*0004*/ 	.word	0xffffffff
	.align		4
        /*0008*/ 	.word	0x00000000
	.align		4
        /*000c*/ 	.word	0xfffffffe
	.align		4
        /*0010*/ 	.word	0x00000000
	.align		4
        /*0014*/ 	.word	0xfffffffd
	.align		4
        /*0018*/ 	.word	0x00000000
	.align		4
        /*001c*/ 	.word	0xfffffffc


//--------------------- .text._Z9duplicatePcS_i   --------------------------
	.section	.text._Z9duplicatePcS_i,"ax",@progbits
	.align	128
        .global         _Z9duplicatePcS_i
        .type           _Z9duplicatePcS_i,@function
        .size           _Z9duplicatePcS_i,(.L_x_5 - _Z9duplicatePcS_i)
        .other          _Z9duplicatePcS_i,@"STO_CUDA_ENTRY STV_DEFAULT"
_Z9duplicatePcS_i:
.text._Z9duplicatePcS_i:
[----:B------:R-:W-:Y:S08]  /*0000*/  LDC R1, c[0x0][0x37c] ;  /* 0x0000df00ff017b82 */ /* 0x000ff00000000800 */
[----:B------:R-:W0:Y:S02]  /*0010*/  LDC R0, c[0x0][0x390] ;  /* 0x0000e400ff007b82 */ /* 0x000e240000000800 */
[----:B0-----:R-:W-:-:S13]  /*0020*/  ISETP.GE.AND P0, PT, R0, 0x1, PT ;  /* 0x000000010000780c */ /* 0x001fda0003f06270 */
[----:B------:R-:W-:Y:S05]  /*0030*/  @!P0 EXIT ;  /* 0x000000000000894d */ /* 0x000fea0003800000 */
[----:B------:R-:W0:Y:S01]  /*0040*/  S2R R9, SR_TID.X ;  /* 0x0000000000097919 */ /* 0x000e220000002100 */
[C---:B------:R-:W-:Y:S01]  /*0050*/  ISETP.GE.U32.AND P1, PT, R0.reuse, 0x10, PT ;  /* 0x000000100000780c */ /* 0x040fe20003f26070 */
[----:B------:R-:W1:Y:S01]  /*0060*/  LDCU.64 UR8, c[0x0][0x358] ;  /* 0x00006b00ff0877ac */ /* 0x000e620008000a00 */
[----:B------:R-:W-:Y:S01]  /*0070*/  LOP3.LUT R12, R0, 0xf, RZ, 0xc0, !PT ;  /* 0x0000000f000c7812 */ /* 0x000fe200078ec0ff */
[----:B------:R-:W-:-:S03]  /*0080*/  IMAD.MOV.U32 R7, RZ, RZ, RZ ;  /* 0x000000ffff077224 */ /* 0x000fc600078e00ff */
[----:B------:R-:W-:Y:S01]  /*0090*/  ISETP.NE.AND P0, PT, R12, RZ, PT ;  /* 0x000000ff0c00720c */ /* 0x000fe20003f05270 */
[----:B0-----:R-:W-:-:S06]  /*00a0*/  IMAD R9, R9, R0, RZ ;  /* 0x0000000009097224 */ /* 0x001fcc00078e02ff */
[----:B-1----:R-:W-:Y:S06]  /*00b0*/  @!P1 BRA `(.L_x_0) ;  /* 0x0000000000d89947 */ /* 0x002fec0003800000 */
[----:B------:R-:W0:Y:S01]  /*00c0*/  LDCU.128 UR4, c[0x0][0x380] ;  /* 0x00007000ff0477ac */ /* 0x000e220008000c00 */
[----:B------:R-:W-:-:S05]  /*00d0*/  LOP3.LUT R7, R0, 0x7ffffff0, RZ, 0xc0, !PT ;  /* 0x7ffffff000077812 */ /* 0x000fca00078ec0ff */
[----:B------:R-:W-:Y:S01]  /*00e0*/  IMAD.MOV R6, RZ, RZ, -R7 ;  /* 0x000000ffff067224 */ /* 0x000fe200078e0a07 */
[----:B0-----:R-:W-:Y:S01]  /*00f0*/  UIADD3 UR4, UP0, UPT, UR4, 0x7, URZ ;  /* 0x0000000704047890 */ /* 0x001fe2000ff1e0ff */
[----:B------:R-:W-:-:S03]  /*0100*/  IADD3 R10, P1, PT, R9, UR6, RZ ;  /* 0x00000006090a7c10 */ /* 0x000fc6000ff3e0ff */
[----:B------:R-:W-:Y:S01]  /*0110*/  UIADD3.X UR5, UPT, UPT, URZ, UR5, URZ, UP0, !UPT ;  /* 0x00000005ff057290 */ /* 0x000fe200087fe4ff */
[----:B------:R-:W-:Y:S01]  /*0120*/  IADD3 R10, P2, PT, R10, 0x7, RZ ;  /* 0x000000070a0a7810 */ /* 0x000fe20007f5e0ff */
[----:B------:R-:W-:-:S03]  /*0130*/  IMAD.U32 R8, RZ, RZ, UR4 ;  /* 0x00000004ff087e24 */ /* 0x000fc6000f8e00ff */
[----:B------:R-:W-:Y:S01]  /*0140*/  IADD3.X R19, PT, PT, RZ, UR7, RZ, P2, P1 ;  /* 0x00000007ff137c10 */ /* 0x000fe200097e24ff */
[----:B------:R-:W-:-:S08]  /*0150*/  IMAD.U32 R11, RZ, RZ, UR5 ;  /* 0x00000005ff0b7e24 */ /* 0x000fd0000f8e00ff */
.L_x_1:
[----:B------:R-:W-:Y:S02]  /*0160*/  IMAD.MOV.U32 R4, RZ, RZ, R8 ;  /* 0x000000ffff047224 */ /* 0x000fe400078e0008 */
[----:B------:R-:W-:-:S05]  /*0170*/  IMAD.MOV.U32 R5, RZ, RZ, R11 ;  /* 0x000000ffff057224 */ /* 0x000fca00078e000b */
[----:B------:R-:W2:Y:S01]  /*0180*/  LDG.E.U8 R11, desc[UR8][R4.64+-0x7] ;  /* 0xfffff908040b7981 */ /* 0x000ea2000c1e1100 */
[----:B-1----:R-:W-:Y:S01]  /*0190*/  IMAD.MOV.U32 R2, RZ, RZ, R10 ;  /* 0x000000ffff027224 */ /* 0x002fe200078e000a */
[----:B------:R-:W-:-:S05]  /*01a0*/  MOV R3, R19 ;  /* 0x0000001300037202 */ /* 0x000fca0000000f00 */
[----:B--2---:R0:W-:Y:S04]  /*01b0*/  STG.E.U8 desc[UR8][R2.64+-0x7], R11 ;  /* 0xfffff90b02007986 */ /* 0x0041e8000c101108 */
[----:B------:R-:W2:Y:S04]  /*01c0*/  LDG.E.U8 R13, desc[UR8][R4.64+-0x6] ;  /* 0xfffffa08040d7981 */ /* 0x000ea8000c1e1100 */
[----:B--2---:R1:W-:Y:S04]  /*01d0*/  STG.E.U8 desc[UR8][R2.64+-0x6], R13 ;  /* 0xfffffa0d02007986 */ /* 0x0043e8000c101108 */
[----:B------:R-:W2:Y:S04]  /*01e0*/  LDG.E.U8 R15, desc[UR8][R4.64+-0x5] ;  /* 0xfffffb08040f7981 */ /* 0x000ea8000c1e1100 */
[----:B--2---:R2:W-:Y:S04]  /*01f0*/  STG.E.U8 desc[UR8][R2.64+-0x5], R15 ;  /* 0xfffffb0f02007986 */ /* 0x0045e8000c101108 */
[----:B------:R-:W3:Y:S04]  /*0200*/  LDG.E.U8 R17, desc[UR8][R4.64+-0x4] ;  /* 0xfffffc0804117981 */ /* 0x000ee8000c1e1100 */
[----:B---3--:R3:W-:Y:S04]  /*0210*/  STG.E.U8 desc[UR8][R2.64+-0x4], R17 ;  /* 0xfffffc1102007986 */ /* 0x0087e8000c101108 */
[----:B------:R-:W4:Y:S04]  /*0220*/  LDG.E.U8 R19, desc[UR8][R4.64+-0x3] ;  /* 0xfffffd0804137981 */ /* 0x000f28000c1e1100 */
[----:B----4-:R4:W-:Y:S04]  /*0230*/  STG.E.U8 desc[UR8][R2.64+-0x3], R19 ;  /* 0xfffffd1302007986 */ /* 0x0109e8000c101108 */
[----:B------:R-:W5:Y:S04]  /*0240*/  LDG.E.U8 R21, desc[UR8][R4.64+-0x2] ;  /* 0xfffffe0804157981 */ /* 0x000f68000c1e1100 */
[----:B-----5:R5:W-:Y:S04]  /*0250*/  STG.E.U8 desc[UR8][R2.64+-0x2], R21 ;  /* 0xfffffe1502007986 */ /* 0x020be8000c101108 */
[----:B0-----:R-:W2:Y:S04]  /*0260*/  LDG.E.U8 R11, desc[UR8][R4.64+-0x1] ;  /* 0xffffff08040b7981 */ /* 0x001ea8000c1e1100 */
[----:B--2---:R0:W-:Y:S04]  /*0270*/  STG.E.U8 desc[UR8][R2.64+-0x1], R11 ;  /* 0xffffff0b02007986 */ /* 0x0041e8000c101108 */
[----:B-1----:R-:W2:Y:S04]  /*0280*/  LDG.E.U8 R13, desc[UR8][R4.64] ;  /* 0x00000008040d7981 */ /* 0x002ea8000c1e1100 */
[----:B--2---:R1:W-:Y:S04]  /*0290*/  STG.E.U8 desc[UR8][R2.64], R13 ;  /* 0x0000000d02007986 */ /* 0x0043e8000c101108 */
[----:B------:R-:W2:Y:S04]  /*02a0*/  LDG.E.U8 R15, desc[UR8][R4.64+0x1] ;  /* 0x00000108040f7981 */ /* 0x000ea8000c1e1100 */
[----:B--2---:R2:W-:Y:S04]  /*02b0*/  STG.E.U8 desc[UR8][R2.64+0x1], R15 ;  /* 0x0000010f02007986 */ /* 0x0045e8000c101108 */
[----:B---3--:R-:W3:Y:S04]  /*02c0*/  LDG.E.U8 R17, desc[UR8][R4.64+0x2] ;  /* 0x0000020804117981 */ /* 0x008ee8000c1e1100 */
[----:B---3--:R3:W-:Y:S04]  /*02d0*/  STG.E.U8 desc[UR8][R2.64+0x2], R17 ;  /* 0x0000021102007986 */ /* 0x0087e8000c101108 */
[----:B----4-:R-:W4:Y:S04]  /*02e0*/  LDG.E.U8 R19, desc[UR8][R4.64+0x3] ;  /* 0x0000030804137981 */ /* 0x010f28000c1e1100 */
[----:B----4-:R4:W-:Y:S04]  /*02f0*/  STG.E.U8 desc[UR8][R2.64+0x3], R19 ;  /* 0x0000031302007986 */ /* 0x0109e8000c101108 */
[----:B-----5:R-:W5:Y:S04]  /*0300*/  LDG.E.U8 R21, desc[UR8][R4.64+0x4] ;  /* 0x0000040804157981 */ /* 0x020f68000c1e1100 */
[----:B-----5:R-:W-:Y:S04]  /*0310*/  STG.E.U8 desc[UR8][R2.64+0x4], R21 ;  /* 0x0000041502007986 */ /* 0x020fe8000c101108 */
[----:B0-----:R-:W5:Y:S04]  /*0320*/  LDG.E.U8 R11, desc[UR8][R4.64+0x5] ;  /* 0x00000508040b7981 */ /* 0x001f68000c1e1100 */
[----:B-----5:R0:W-:Y:S04]  /*0330*/  STG.E.U8 desc[UR8][R2.64+0x5], R11 ;  /* 0x0000050b02007986 */ /* 0x0201e8000c101108 */
[----:B-1----:R-:W5:Y:S04]  /*0340*/  LDG.E.U8 R13, desc[UR8][R4.64+0x6] ;  /* 0x00000608040d7981 */ /* 0x002f68000c1e1100 */
[----:B-----5:R1:W-:Y:S04]  /*0350*/  STG.E.U8 desc[UR8][R2.64+0x6], R13 ;  /* 0x0000060d02007986 */ /* 0x0203e8000c101108 */
[----:B--2---:R-:W2:Y:S01]  /*0360*/  LDG.E.U8 R15, desc[UR8][R4.64+0x7] ;  /* 0x00000708040f7981 */ /* 0x004ea2000c1e1100 */
[----:B------:R-:W-:-:S05]  /*0370*/  VIADD R6, R6, 0x10 ;  /* 0x0000001006067836 */ /* 0x000fca0000000000 */
[----:B------:R-:W-:Y:S01]  /*0380*/  ISETP.NE.AND P1, PT, R6, RZ, PT ;  /* 0x000000ff0600720c */ /* 0x000fe20003f25270 */
[----:B--2---:R1:W-:Y:S04]  /*0390*/  STG.E.U8 desc[UR8][R2.64+0x7], R15 ;  /* 0x0000070f02007986 */ /* 0x0043e8000c101108 */
[----:B---3--:R-:W2:Y:S01]  /*03a0*/  LDG.E.U8 R17, desc[UR8][R4.64+0x8] ;  /* 0x0000080804117981 */ /* 0x008ea2000c1e1100 */
[----:B------:R-:W-:Y:S01]  /*03b0*/  IADD3 R10, P2, PT, R2, 0x10, RZ ;  /* 0x00000010020a7810 */ /* 0x000fe20007f5e0ff */
[----:B------:R-:W-:Y:S01]  /*03c0*/  VIADD R9, R9, 0x10 ;  /* 0x0000001009097836 */ /* 0x000fe20000000000 */
[----:B------:R-:W-:-:S03]  /*03d0*/  IADD3 R8, P3, PT, R4, 0x10, RZ ;  /* 0x0000001004087810 */ /* 0x000fc60007f7e0ff */
[----:B----4-:R-:W-:Y:S02]  /*03e0*/  IMAD.X R19, RZ, RZ, R3, P2 ;  /* 0x000000ffff137224 */ /* 0x010fe400010e0603 */
[----:B0-----:R-:W-:Y:S01]  /*03f0*/  IMAD.X R11, RZ, RZ, R5, P3 ;  /* 0x000000ffff0b7224 */ /* 0x001fe200018e0605 */
[----:B--2---:R1:W-:Y:S01]  /*0400*/  STG.E.U8 desc[UR8][R2.64+0x8], R17 ;  /* 0x0000081102007986 */ /* 0x0043e2000c101108 */
[----:B------:R-:W-:Y:S06]  /*0410*/  @P1 BRA `(.L_x_1) ;  /* 0xfffffffc00501947 */ /* 0x000fec000383ffff */
.L_x_0:
[----:B------:R-:W-:Y:S05]  /*0420*/  @!P0 EXIT ;  /* 0x000000000000894d */ /* 0x000fea0003800000 */
[----:B------:R-:W-:Y:S02]  /*0430*/  ISETP.GE.U32.AND P0, PT, R12, 0x8, PT ;  /* 0x000000080c00780c */ /* 0x000fe40003f06070 */
[----:B------:R-:W-:-:S04]  /*0440*/  LOP3.LUT R6, R0, 0x7, RZ, 0xc0, !PT ;  /* 0x0000000700067812 */ /* 0x000fc800078ec0ff */
[----:B------:R-:W-:-:S07]  /*0450*/  ISETP.NE.AND P1, PT, R6, RZ, PT ;  /* 0x000000ff0600720c */ /* 0x000fce0003f25270 */
[----:B------:R-:W-:Y:S06]  /*0460*/  @!P0 BRA `(.L_x_2) ;  /* 0x00000000005c8947 */ /* 0x000fec0003800000 */
[----:B------:R-:W1:Y:S02]  /*0470*/  LDCU.128 UR4, c[0x0][0x380] ;  /* 0x00007000ff0477ac */ /* 0x000e640008000c00 */
[----:B-1----:R-:W-:-:S05]  /*0480*/  IADD3 R2, P0, PT, R7, UR4, RZ ;  /* 0x0000000407027c10 */ /* 0x002fca000ff1e0ff */
[----:B------:R-:W-:-:S05]  /*0490*/  IMAD.X R3, RZ, RZ, UR5, P0 ;  /* 0x00000005ff037e24 */ /* 0x000fca00080e06ff */
[----:B------:R-:W2:Y:S01]  /*04a0*/  LDG.E.U8 R11, desc[UR8][R2.64] ;  /* 0x00000008020b7981 */ /* 0x000ea2000c1e1100 */
[----:B------:R-:W-:-:S04]  /*04b0*/  IADD3 R4, P0, PT, R9, UR6, RZ ;  /* 0x0000000609047c10 */ /* 0x000fc8000ff1e0ff */
[----:B------:R-:W-:-:S05]  /*04c0*/  IADD3.X R5, PT, PT, RZ, UR7, RZ, P0, !PT ;  /* 0x00000007ff057c10 */ /* 0x000fca00087fe4ff */
[----:B--2---:R0:W-:Y:S04]  /*04d0*/  STG.E.U8 desc[UR8][R4.64], R11 ;  /* 0x0000000b04007986 */ /* 0x0041e8000c101108 */
[----:B------:R-:W2:Y:S04]  /*04e0*/  LDG.E.U8 R13, desc[UR8][R2.64+0x1] ;  /* 0x00000108020d7981 */ /* 0x000ea8000c1e1100 */
[----:B--2---:R1:W-:Y:S04]  /*04f0*/  STG.E.U8 desc[UR8][R4.64+0x1], R13 ;  /* 0x0000010d04007986 */ /* 0x0043e8000c101108 */
[----:B------:R-:W2:Y:S04]  /*0500*/  LDG.E.U8 R15, desc[UR8][R2.64+0x2] ;  /* 0x00000208020f7981 */ /* 0x000ea8000c1e1100 */
[----:B--2---:R2:W-:Y:S04]  /*0510*/  STG.E.U8 desc[UR8][R4.64+0x2], R15 ;  /* 0x0000020f04007986 */ /* 0x0045e8000c101108 */
[----:B------:R-:W3:Y:S04]  /*0520*/  LDG.E.U8 R17, desc[UR8][R2.64+0x3] ;  /* 0x0000030802117981 */ /* 0x000ee8000c1e1100 */
[----:B---3--:R2:W-:Y:S04]  /*0530*/  STG.E.U8 desc[UR8][R4.64+0x3], R17 ;  /* 0x0000031104007986 */ /* 0x0085e8000c101108 */
[----:B------:R-:W3:Y:S04]  /*0540*/  LDG.E.U8 R19, desc[UR8][R2.64+0x4] ;  /* 0x0000040802137981 */ /* 0x000ee8000c1e1100 */
[----:B---3--:R2:W-:Y:S04]  /*0550*/  STG.E.U8 desc[UR8][R4.64+0x4], R19 ;  /* 0x0000041304007986 */ /* 0x0085e8000c101108 */
[----:B------:R-:W3:Y:S04]  /*0560*/  LDG.E.U8 R21, desc[UR8][R2.64+0x5] ;  /* 0x0000050802157981 */ /* 0x000ee8000c1e1100 */
[----:B---3--:R2:W-:Y:S04]  /*0570*/  STG.E.U8 desc[UR8][R4.64+0x5], R21 ;  /* 0x0000051504007986 */ /* 0x0085e8000c101108 */
[----:B0-----:R-:W3:Y:S04]  /*0580*/  LDG.E.U8 R11, desc[UR8][R2.64+0x6] ;  /* 0x00000608020b7981 */ /* 0x001ee8000c1e1100 */
[----:B---3--:R2:W-:Y:S04]  /*0590*/  STG.E.U8 desc[UR8][R4.64+0x6], R11 ;  /* 0x0000060b04007986 */ /* 0x0085e8000c101108 */
[----:B-1----:R-:W3:Y:S01]  /*05a0*/  LDG.E.U8 R13, desc[UR8][R2.64+0x7] ;  /* 0x00000708020d7981 */ /* 0x002ee2000c1e1100 */
[----:B------:R-:W-:-:S02]  /*05b0*/  VIADD R7, R7, 0x8 ;  /* 0x0000000807077836 */ /* 0x000fc40000000000 */
[----:B------:R-:W-:Y:S01]  /*05c0*/  VIADD R9, R9, 0x8 ;  /* 0x0000000809097836 */ /* 0x000fe20000000000 */
[----:B---3--:R2:W-:Y:S06]  /*05d0*/  STG.E.U8 desc[UR8][R4.64+0x7], R13 ;  /* 0x0000070d04007986 */ /* 0x0085ec000c101108 */
.L_x_2:
[----:B------:R-:W-:Y:S05]  /*05e0*/  @!P1 EXIT ;  /* 0x000000000000994d */ /* 0x000fea0003800000 */
[----:B-1----:R-:W0:Y:S01]  /*05f0*/  LDC.64 R2, c[0x0][0x380] ;  /* 0x0000e000ff027b82 */ /* 0x002e220000000a00 */
[----:B------:R-:W-:-:S07]  /*0600*/  ISETP.GE.U32.AND P0, PT, R6, 0x4, PT ;  /* 0x000000040600780c */ /* 0x000fce0003f06070 */
[----:B--2---:R-:W1:Y:S06]  /*0610*/  LDC.64 R4, c[0x0][0x388] ;  /* 0x0000e200ff047b82 */ /* 0x004e6c0000000a00 */
[----:B0-----:R-:W-:-:S05]  /*0620*/  @P0 IADD3 R2, P1, PT, R7, R2, RZ ;  /* 0x0000000207020210 */ /* 0x001fca0007f3e0ff */
[----:B------:R-:W-:-:S05]  /*0630*/  @P0 IMAD.X R3, RZ, RZ, R3, P1 ;  /* 0x000000ffff030224 */ /* 0x000fca00008e0603 */
[----:B------:R-:W2:Y:S01]  /*0640*/  @P0 LDG.E.U8 R11, desc[UR8][R2.64] ;  /* 0x00000008020b0981 */ /* 0x000ea2000c1e1100 */
[----:B-1----:R-:W-:-:S05]  /*0650*/  @P0 IADD3 R4, P1, PT, R9, R4, RZ ;  /* 0x0000000409040210 */ /* 0x002fca0007f3e0ff */
[----:B------:R-:W-:-:S05]  /*0660*/  @P0 IMAD.X R5, RZ, RZ, R5, P1 ;  /* 0x000000ffff050224 */ /* 0x000fca00008e0605 */
[----:B--2---:R0:W-:Y:S04]  /*0670*/  @P0 STG.E.U8 desc[UR8][R4.64], R11 ;  /* 0x0000000b04000986 */ /* 0x0041e8000c101108 */
[----:B------:R-:W2:Y:S04]  /*0680*/  @P0 LDG.E.U8 R13, desc[UR8][R2.64+0x1] ;  /* 0x00000108020d0981 */ /* 0x000ea8000c1e1100 */
[----:B--2---:R0:W-:Y:S04]  /*0690*/  @P0 STG.E.U8 desc[UR8][R4.64+0x1], R13 ;  /* 0x0000010d04000986 */ /* 0x0041e8000c101108 */
[----:B------:R-:W2:Y:S01]  /*06a0*/  @P0 LDG.E.U8 R15, desc[UR8][R2.64+0x2] ;  /* 0x00000208020f0981 */ /* 0x000ea2000c1e1100 */
[----:B------:R-:W-:-:S04]  /*06b0*/  LOP3.LUT R0, R0, 0x3, RZ, 0xc0, !PT ;  /* 0x0000000300007812 */ /* 0x000fc800078ec0ff */
[----:B------:R-:W-:Y:S01]  /*06c0*/  ISETP.NE.AND P1, PT, R0, RZ, PT ;  /* 0x000000ff0000720c */ /* 0x000fe20003f25270 */
[----:B--2---:R0:W-:Y:S04]  /*06d0*/  @P0 STG.E.U8 desc[UR8][R4.64+0x2], R15 ;  /* 0x0000020f04000986 */ /* 0x0041e8000c101108 */
[----:B------:R-:W2:Y:S04]  /*06e0*/  @P0 LDG.E.U8 R17, desc[UR8][R2.64+0x3] ;  /* 0x0000030802110981 */ /* 0x000ea8000c1e1100 */
[----:B--2---:R0:W-:Y:S04]  /*06f0*/  @P0 STG.E.U8 desc[UR8][R4.64+0x3], R17 ;  /* 0x0000031104000986 */ /* 0x0041e8000c101108 */
[----:B------:R-:W-:Y:S05]  /*0700*/  @!P1 EXIT ;  /* 0x000000000000994d */ /* 0x000fea0003800000 */
[----:B------:R-:W1:Y:S01]  /*0710*/  LDCU.128 UR4, c[0x0][0x380] ;  /* 0x00007000ff0477ac */ /* 0x000e620008000c00 */
[----:B------:R-:W-:Y:S01]  /*0720*/  @P0 VIADD R7, R7, 0x4 ;  /* 0x0000000407070836 */ /* 0x000fe20000000000 */
[----:B------:R-:W-:Y:S01]  /*0730*/  @P0 IADD3 R9, PT, PT, R9, 0x4, RZ ;  /* 0x0000000409090810 */ /* 0x000fe20007ffe0ff */
[----:B------:R-:W-:-:S03]  /*0740*/  IMAD.MOV R0, RZ, RZ, -R0 ;  /* 0x000000ffff007224 */ /* 0x000fc600078e0a00 */
[----:B-1----:R-:W-:Y:S02]  /*0750*/  IADD3 R7, P0, PT, R7, UR4, RZ ;  /* 0x0000000407077c10 */ /* 0x002fe4000ff1e0ff */
[----:B------:R-:W-:-:S03]  /*0760*/  IADD3 R9, P1, PT, R9, UR6, RZ ;  /* 0x0000000609097c10 */ /* 0x000fc6000ff3e0ff */
[----:B------:R-:W-:Y:S02]  /*0770*/  IMAD.X R6, RZ, RZ, UR5, P0 ;  /* 0x00000005ff067e24 */ /* 0x000fe400080e06ff */
[----:B0-----:R-:W-:-:S08]  /*0780*/  IMAD.X R4, RZ, RZ, UR7, P1 ;  /* 0x00000007ff047e24 */ /* 0x001fd000088e06ff */
.L_x_3:
[----:B0-----:R-:W-:Y:S02]  /*0790*/  IMAD.MOV.U32 R2, RZ, RZ, R7 ;  /* 0x000000ffff027224 */ /* 0x001fe400078e0007 */
[----:B------:R-:W-:-:S05]  /*07a0*/  IMAD.MOV.U32 R3, RZ, RZ, R6 ;  /* 0x000000ffff037224 */ /* 0x000fca00078e0006 */
[----:B------:R0:W2:Y:S01]  /*07b0*/  LDG.E.U8 R5, desc[UR8][R2.64] ;  /* 0x0000000802057981 */ /* 0x0000a2000c1e1100 */
[----:B------:R-:W-:Y:S01]  /*07c0*/  VIADD R0, R0, 0x1 ;  /* 0x0000000100007836 */ /* 0x000fe20000000000 */
[----:B------:R-:W-:-:S04]  /*07d0*/  IADD3 R7, P1, PT, R7, 0x1, RZ ;  /* 0x0000000107077810 */ /* 0x000fc80007f3e0ff */
[----:B------:R-:W-:Y:S01]  /*07e0*/  ISETP.NE.AND P0, PT, R0, RZ, PT ;  /* 0x000000ff0000720c */ /* 0x000fe20003f05270 */
[----:B------:R-:W-:Y:S01]  /*07f0*/  IMAD.X R6, RZ, RZ, R6, P1 ;  /* 0x000000ffff067224 */ /* 0x000fe200008e0606 */
[----:B0-----:R-:W-:Y:S01]  /*0800*/  MOV R2, R9 ;  /* 0x0000000900027202 */ /* 0x001fe20000000f00 */
[----:B------:R-:W-:Y:S01]  /*0810*/  IMAD.MOV.U32 R3, RZ, RZ, R4 ;  /* 0x000000ffff037224 */ /* 0x000fe200078e0004 */
[----:B------:R-:W-:-:S05]  /*0820*/  IADD3 R9, P2, PT, R9, 0x1, RZ ;  /* 0x0000000109097810 */ /* 0x000fca0007f5e0ff */
[----:B------:R-:W-:Y:S01]  /*0830*/  IMAD.X R4, RZ, RZ, R4, P2 ;  /* 0x000000ffff047224 */ /* 0x000fe200010e0604 */
[----:B--2---:R0:W-:Y:S03]  /*0840*/  STG.E.U8 desc[UR8][R2.64], R5 ;  /* 0x0000000502007986 */ /* 0x0041e6000c101108 */
[----:B------:R-:W-:Y:S05]  /*0850*/  @P0 BRA `(.L_x_3) ;  /* 0xfffffffc00cc0947 */ /* 0x000fea000383ffff */
[----:B------:R-:W-:Y:S05]  /*0860*/  EXIT ;  /* 0x000000000000794d */ /* 0x000fea0003800000 */
.L_x_4:
[----:B------:R-:W-:-:S00]  /*0870*/  BRA `(.L_x_4) ;  /* 0xfffffffc00fc7947 */ /* 0x000fc0000383ffff */
[----:B------:R-:W-:-:S00]  /*0880*/  NOP ;  /* 0x0000000000007918 */ /* 0x000fc00000000000 */
[----:B------:R-:W-:-:S00]  /*0890*/  NOP ;  /* 0x0000000000007918 */ /* 0x000fc00000000000 */
[----:B------:R-:W-:-:S00]  /*08a0*/  NOP ;  /* 0x0000000000007918 */ /* 0x000fc00000000000 */
[----:B------:R-:W-:-:S00]  /*08b0*/  NOP ;  /* 0x0000000000007918 */ /* 0x000fc00000000000 */
[----:B------:R-:W-:-:S00]  /*08c0*/  NOP ;  /* 0x0000000000007918 */ /* 0x000fc00000000000 */
[----:B------:R-:W-:-:S00]  /*08d0*/  NOP ;  /* 0x0000000000007918 */ /* 0x000fc00000000000 */
[----:B------:R-:W-:-:S00]  /*08e0*/  NOP ;  /* 0x0000000000007918 */ /* 0x000fc00000000000 */
[----:B------:R-:W-:-:S00]  /*08f0*/  NOP ;  /* 0x0000000000007918 */ /* 0x000fc00000000000 */
.L_x_5:


//--------------------- .nv.shared.reserved.0     --------------------------
	.section	.nv.shared.reserved.0,"aw",@nobits
	.weak		__nv_reservedSMEM_offset_0_alias
	.size		__nv_reservedSMEM_offset_0_alias, 0, 64
	.other		__nv_reservedSMEM_offset_0_alias,@"STO_CUDA_RESERVED_SHARED STV_DEFAULT"
__nv_reservedSMEM_offset_0_alias:
	.zero		0
	.zero		64


//--------------------- .nv.constant0._Z9duplicatePcS_i --------------------------
	.section	.nv.constant0._Z9duplicatePcS_i,"a",@progbits
	.sectionflags	@""
	.align	4
.nv.constant0._Z9duplicatePcS_i:
	.zero		916


//--------------------- SYMBOLS --------------------------

	.type		.nv.reservedSmem.offset0,@object
	.size		.nv.reservedSmem.offset0,0x4
